	.headerflags	@"EF_CUDA_TEXMODE_UNIFIED EF_CUDA_64BIT_ADDRESS EF_CUDA_ACCELERATORS EF_CUDA_SM90 EF_CUDA_VIRTUAL_SM(EF_CUDA_SM90)"
	.elftype	@"ET_EXEC"


//--------------------- .nv.info                  --------------------------
	.section	.nv.info,"",@"SHT_CUDA_INFO"
	.align	4


	//----- nvinfo : EIATTR_REGCOUNT
	.align		4
        /*0000*/ 	.byte	0x04, 0x2f
        /*0002*/ 	.short	(.L_3 - .L_2)
	.align		4
.L_2:
        /*0004*/ 	.word	index@(triton_poi_fused_sin_0)
        /*0008*/ 	.word	0x00000010


	//----- nvinfo : EIATTR_MIN_STACK_SIZE
	.align		4
.L_3:
        /*000c*/ 	.byte	0x04, 0x12
        /*000e*/ 	.short	(.L_5 - .L_4)
	.align		4
.L_4:
        /*0010*/ 	.word	index@(triton_poi_fused_sin_0)
        /*0014*/ 	.word	0x00000020


	//----- nvinfo : EIATTR_FRAME_SIZE
	.align		4
.L_5:
        /*0018*/ 	.byte	0x04, 0x11
        /*001a*/ 	.short	(.L_7 - .L_6)
	.align		4
.L_6:
        /*001c*/ 	.word	index@(triton_poi_fused_sin_0)
        /*0020*/ 	.word	0x00000020


	//----- nvinfo : EIATTR_MIN_STACK_SIZE
	.align		4
.L_7:
        /*0024*/ 	.byte	0x04, 0x12
        /*0026*/ 	.short	(.L_9 - .L_8)
	.align		4
.L_8:
        /*0028*/ 	.word	index@(triton_poi_fused_sin_0)
        /*002c*/ 	.word	0x00000020
.L_9:


//--------------------- .nv.info.triton_poi_fused_sin_0 --------------------------
	.section	.nv.info.triton_poi_fused_sin_0,"",@"SHT_CUDA_INFO"
	.sectionflags	@""
	.align	4


	//----- nvinfo : EIATTR_CUDA_API_VERSION
	.align		4
        /*0000*/ 	.byte	0x04, 0x37
        /*0002*/ 	.short	(.L_11 - .L_10)
.L_10:
        /*0004*/ 	.word	0x0000007c


	//----- nvinfo : EIATTR_KPARAM_INFO
	.align		4
.L_11:
        /*0008*/ 	.byte	0x04, 0x17
        /*000a*/ 	.short	(.L_13 - .L_12)
.L_12:
        /*000c*/ 	.word	0x00000000
        /*0010*/ 	.short	0x0002
        /*0012*/ 	.short	0x0010
        /*0014*/ 	.byte	0x00, 0xf0, 0x11, 0x00


	//----- nvinfo : EIATTR_KPARAM_INFO
	.align		4
.L_13:
        /*0018*/ 	.byte	0x04, 0x17
        /*001a*/ 	.short	(.L_15 - .L_14)
.L_14:
        /*001c*/ 	.word	0x00000000
        /*0020*/ 	.short	0x0001
        /*0022*/ 	.short	0x0008
        /*0024*/ 	.byte	0x00, 0xf4, 0x21, 0x00


	//----- nvinfo : EIATTR_KPARAM_INFO
	.align		4
.L_15:
        /*0028*/ 	.byte	0x04, 0x17
        /*002a*/ 	.short	(.L_17 - .L_16)
.L_16:
        /*002c*/ 	.word	0x00000000
        /*0030*/ 	.short	0x0000
        /*0032*/ 	.short	0x0000
        /*0034*/ 	.byte	0x00, 0xf4, 0x21, 0x00


	//----- nvinfo : EIATTR_SPARSE_MMA_MASK
	.align		4
.L_17:
        /*0038*/ 	.byte	0x03, 0x50
        /*003a*/ 	.short	0x0000


	//----- nvinfo : EIATTR_MAXREG_COUNT
	.align		4
        /*003c*/ 	.byte	0x03, 0x1b
        /*003e*/ 	.short	0x00ff


	//----- nvinfo : EIATTR_EXIT_INSTR_OFFSETS
	.align		4
        /*0040*/ 	.byte	0x04, 0x1c
        /*0042*/ 	.short	(.L_19 - .L_18)


	//   ....[0]....
.L_18:
        /*0044*/ 	.word	0x000006b0


	//   ....[1]....
        /*0048*/ 	.word	0x000006d0


	//----- nvinfo : EIATTR_REQNTID
	.align		4
.L_19:
        /*004c*/ 	.byte	0x04, 0x10
        /*004e*/ 	.short	(.L_21 - .L_20)
.L_20:
        /*0050*/ 	.word	0x00000080
        /*0054*/ 	.word	0x00000001
        /*0058*/ 	.word	0x00000001


	//----- nvinfo : EIATTR_CRS_STACK_SIZE
	.align		4
.L_21:
        /*005c*/ 	.byte	0x04, 0x1e
        /*005e*/ 	.short	(.L_23 - .L_22)
.L_22:
        /*0060*/ 	.word	0x00000000


	//----- nvinfo : EIATTR_CBANK_PARAM_SIZE
	.align		4
.L_23:
        /*0064*/ 	.byte	0x03, 0x19
        /*0066*/ 	.short	0x0014


	//----- nvinfo : EIATTR_PARAM_CBANK
	.align		4
        /*0068*/ 	.byte	0x04, 0x0a
        /*006a*/ 	.short	(.L_25 - .L_24)
	.align		4
.L_24:
        /*006c*/ 	.word	index@(.nv.constant0.triton_poi_fused_sin_0)
        /*0070*/ 	.short	0x0210
        /*0072*/ 	.short	0x0014


	//----- nvinfo : EIATTR_SW_WAR
	.align		4
.L_25:
        /*0074*/ 	.byte	0x04, 0x36
        /*0076*/ 	.short	(.L_27 - .L_26)
.L_26:
        /*0078*/ 	.word	0x00000008
.L_27:


//--------------------- .nv.callgraph             --------------------------
	.section	.nv.callgraph,"",@"SHT_CUDA_CALLGRAPH"
	.align	4
	.sectionentsize	8
	.align		4
        /*0000*/ 	.word	0x00000000
	.align		4
        /*0004*/ 	.word	0xffffffff
	.align		4
        /*0008*/ 	.word	0x00000000
	.align		4
        /*000c*/ 	.word	0xfffffffe
	.align		4
        /*0010*/ 	.word	0x00000000
	.align		4
        /*0014*/ 	.word	0xfffffffd
	.align		4
        /*0018*/ 	.word	0x00000000
	.align		4
        /*001c*/ 	.word	0xfffffffc


//--------------------- .nv.constant4             --------------------------
	.section	.nv.constant4,"a",@progbits
	.align	8
	.align		8
.nv.constant4:
        /*0000*/ 	.dword	_$_str
	.align		8
        /*0008*/ 	.dword	__cudart_i2opi_f


//--------------------- .text.triton_poi_fused_sin_0 --------------------------
	.section	.text.triton_poi_fused_sin_0,"ax",@progbits
	.align	128
        .global         triton_poi_fused_sin_0
        .type           triton_poi_fused_sin_0,@function
        .size           triton_poi_fused_sin_0,(.L_x_6 - triton_poi_fused_sin_0)
        .other          triton_poi_fused_sin_0,@"STO_CUDA_ENTRY STV_DEFAULT"
triton_poi_fused_sin_0:
.text.triton_poi_fused_sin_0:
[----:B------:R-:W0:Y:S01]  /*0000*/  LDC R1, c[0x0][0x28] ;  /* 0x00000a00ff017b82 */ /* 0x000e220000000800 */
[----:B------:R-:W1:Y:S01]  /*0010*/  S2R R8, SR_TID.X ;  /* 0x0000000000087919 */ /* 0x000e620000002100 */
[----:B------:R-:W-:Y:S01]  /*0020*/  ULDC.64 UR4, c[0x0][0x208] ;  /* 0x0000820000047ab9 */ /* 0x000fe20000000a00 */
[----:B------:R-:W-:Y:S01]  /*0030*/  BSSY B0, `(.L_x_0) ;  /* 0x000000b000007945 */ /* 0x000fe20003800000 */
[----:B0-----:R-:W-:Y:S01]  /*0040*/  VIADD R1, R1, 0xffffffe0 ;  /* 0xffffffe001017836 */ /* 0x001fe20000000000 */
[----:B------:R-:W0:Y:S01]  /*0050*/  S2R R3, SR_CTAID.X ;  /* 0x0000000000037919 */ /* 0x000e220000002500 */
[----:B------:R-:W-:Y:S01]  /*0060*/  IMAD.MOV.U32 R9, RZ, RZ, RZ ;  /* 0x000000ffff097224 */ /* 0x000fe200078e00ff */
[----:B-1----:R-:W-:-:S05]  /*0070*/  LOP3.LUT R8, R8, 0x7f, RZ, 0xc0, !PT ;  /* 0x0000007f08087812 */ /* 0x002fca00078ec0ff */
[----:B0-----:R-:W-:-:S05]  /*0080*/  IMAD R8, R3, 0x80, R8 ;  /* 0x0000008003087824 */ /* 0x001fca00078e0208 */
[----:B------:R-:W-:-:S13]  /*0090*/  ISETP.GE.AND P1, PT, R8, 0x100, PT ;  /* 0x000001000800780c */ /* 0x000fda0003f26270 */
[----:B------:R-:W-:Y:S05]  /*00a0*/  @P1 BRA `(.L_x_1) ;  /* 0x00000000000c1947 */ /* 0x000fea0003800000 */
[----:B------:R-:W0:Y:S02]  /*00b0*/  LDC.64 R2, c[0x0][0x210] ;  /* 0x00008400ff027b82 */ /* 0x000e240000000a00 */
[----:B0-----:R-:W-:-:S05]  /*00c0*/  IMAD.WIDE R2, R8, 0x4, R2 ;  /* 0x0000000408027825 */ /* 0x001fca00078e0202 */
[----:B------:R0:W5:Y:S02]  /*00d0*/  LDG.E R9, desc[UR4][R2.64] ;  /* 0x0000000402097981 */ /* 0x000164000c1e1900 */
.L_x_1:
[----:B------:R-:W-:Y:S05]  /*00e0*/  BSYNC B0 ;  /* 0x0000000000007941 */ /* 0x000fea0003800000 */
.L_x_0:
[C---:B-----5:R-:W-:Y:S01]  /*00f0*/  FMUL R0, R9.reuse, 0.63661974668502807617 ;  /* 0x3f22f98309007820 */ /* 0x060fe20000400000 */
[----:B------:R-:W-:Y:S01]  /*0100*/  FADD.FTZ R4, |R9|, -RZ ;  /* 0x800000ff09047221 */ /* 0x000fe20000010200 */
[----:B------:R-:W-:Y:S04]  /*0110*/  BSSY B0, `(.L_x_2) ;  /* 0x0000044000007945 */ /* 0x000fe80003800000 */
[----:B------:R-:W1:Y:S01]  /*0120*/  F2I.FTZ.NTZ R0, R0 ;  /* 0x0000000000007305 */ /* 0x000e620000213100 */
[----:B------:R-:W-:Y:S02]  /*0130*/  FSETP.GE.AND P0, PT, R4, 105615, PT ;  /* 0x47ce47800400780b */ /* 0x000fe40003f06000 */
[----:B01----:R-:W-:-:S05]  /*0140*/  I2FP.F32.S32 R2, R0 ;  /* 0x0000000000027245 */ /* 0x003fca0000201400 */
[----:B------:R-:W-:-:S04]  /*0150*/  FFMA.FTZ R3, R2, -1.5707962512969970703, R9 ;  /* 0xbfc90fda02037823 */ /* 0x000fc80000010009 */
[----:B------:R-:W-:-:S04]  /*0160*/  FFMA.FTZ R3, R2, -7.5497894158615963534e-08, R3 ;  /* 0xb3a2216802037823 */ /* 0x000fc80000010003 */
[----:B------:R-:W-:Y:S01]  /*0170*/  FFMA.FTZ R2, R2, -5.3903029534742383927e-15, R3 ;  /* 0xa7c234c502027823 */ /* 0x000fe20000010003 */
[----:B------:R-:W-:Y:S06]  /*0180*/  @!P0 BRA `(.L_x_3) ;  /* 0x0000000000f08947 */ /* 0x000fec0003800000 */
[----:B------:R-:W-:-:S13]  /*0190*/  FSETP.NEU.AND P0, PT, R4, +INF , PT ;  /* 0x7f8000000400780b */ /* 0x000fda0003f0d000 */
[----:B------:R-:W-:Y:S01]  /*01a0*/  @!P0 FMUL.FTZ R2, RZ, R9 ;  /* 0x00000009ff028220 */ /* 0x000fe20000410000 */
[----:B------:R-:W-:Y:S01]  /*01b0*/  @!P0 IMAD.MOV.U32 R0, RZ, RZ, RZ ;  /* 0x000000ffff008224 */ /* 0x000fe200078e00ff */
[----:B------:R-:W-:Y:S06]  /*01c0*/  @!P0 BRA `(.L_x_3) ;  /* 0x0000000000e08947 */ /* 0x000fec0003800000 */
[----:B------:R-:W-:Y:S01]  /*01d0*/  SHF.R.U32.HI R13, RZ, 0x17, R9 ;  /* 0x00000017ff0d7819 */ /* 0x000fe20000011609 */
[----:B------:R-:W-:Y:S01]  /*01e0*/  IMAD.SHL.U32 R3, R9, 0x100, RZ ;  /* 0x0000010009037824 */ /* 0x000fe200078e00ff */
[----:B------:R-:W-:Y:S01]  /*01f0*/  HFMA2.MMA R5, -RZ, RZ, 0, 0 ;  /* 0x00000000ff057435 */ /* 0x000fe200000001ff */
[----:B------:R-:W-:Y:S01]  /*0200*/  IMAD.MOV.U32 R0, RZ, RZ, RZ ;  /* 0x000000ffff007224 */ /* 0x000fe200078e00ff */
[----:B------:R-:W-:Y:S01]  /*0210*/  LOP3.LUT R2, R13, 0xe0, RZ, 0xc0, !PT ;  /* 0x000000e00d027812 */ /* 0x000fe200078ec0ff */
[----:B------:R-:W-:Y:S01]  /*0220*/  IMAD.MOV.U32 R12, RZ, RZ, RZ ;  /* 0x000000ffff0c7224 */ /* 0x000fe200078e00ff */
[----:B------:R-:W-:Y:S01]  /*0230*/  LOP3.LUT R3, R3, 0x80000000, RZ, 0xfc, !PT ;  /* 0x8000000003037812 */ /* 0x000fe200078efcff */
[----:B------:R-:W-:Y:S02]  /*0240*/  ULDC.64 UR6, c[0x4][0x8] ;  /* 0x0100020000067ab9 */ /* 0x000fe40000000a00 */
[----:B------:R-:W-:Y:S02]  /*0250*/  VIADD R4, R2, 0xffffff80 ;  /* 0xffffff8002047836 */ /* 0x000fe40000000000 */
[----:B------:R-:W-:-:S03]  /*0260*/  IMAD.MOV.U32 R2, RZ, RZ, R1 ;  /* 0x000000ffff027224 */ /* 0x000fc600078e0001 */
[----:B------:R-:W-:-:S07]  /*0270*/  SHF.R.U32.HI R4, RZ, 0x5, R4 ;  /* 0x00000005ff047819 */ /* 0x000fce0000011604 */
.L_x_4:
[----:B------:R-:W-:-:S04]  /*0280*/  IADD3 R10, P0, R5, UR6, RZ ;  /* 0x00000006050a7c10 */ /* 0x000fc8000ff1e0ff */
[----:B------:R-:W-:-:S06]  /*0290*/  IADD3.X R11, R12, UR7, RZ, P0, !PT ;  /* 0x000000070c0b7c10 */ /* 0x000fcc00087fe4ff */
[----:B------:R-:W2:Y:S01]  /*02a0*/  LDG.E.CONSTANT R11, desc[UR4][R10.64] ;  /* 0x000000040a0b7981 */ /* 0x000ea2000c1e9900 */
[----:B------:R-:W-:Y:S01]  /*02b0*/  IADD3 R5, P2, R5, 0x4, RZ ;  /* 0x0000000405057810 */ /* 0x000fe20007f5e0ff */
[----:B------:R-:W-:Y:S02]  /*02c0*/  IMAD.MOV.U32 R6, RZ, RZ, R0 ;  /* 0x000000ffff067224 */ /* 0x000fe400078e0000 */
[----:B------:R-:W-:Y:S01]  /*02d0*/  IMAD.MOV.U32 R7, RZ, RZ, RZ ;  /* 0x000000ffff077224 */ /* 0x000fe200078e00ff */
[----:B------:R-:W-:Y:S02]  /*02e0*/  ISETP.NE.U32.AND P0, PT, R5, 0x18, PT ;  /* 0x000000180500780c */ /* 0x000fe40003f05070 */
[----:B------:R-:W-:-:S04]  /*02f0*/  IADD3.X R12, RZ, R12, RZ, P2, !PT ;  /* 0x0000000cff0c7210 */ /* 0x000fc800017fe4ff */
[----:B------:R-:W-:Y:S01]  /*0300*/  ISETP.NE.AND.EX P0, PT, R12, RZ, PT, P0 ;  /* 0x000000ff0c00720c */ /* 0x000fe20003f05300 */
[----:B--2---:R-:W-:-:S04]  /*0310*/  IMAD.WIDE.U32 R6, R3, R11, R6 ;  /* 0x0000000b03067225 */ /* 0x004fc800078e0006 */
[----:B------:R-:W-:Y:S01]  /*0320*/  IMAD.MOV.U32 R0, RZ, RZ, R7 ;  /* 0x000000ffff007224 */ /* 0x000fe200078e0007 */
[----:B------:R0:W-:Y:S02]  /*0330*/  STL [R2], R6 ;  /* 0x0000000602007387 */ /* 0x0001e40000100800 */
[----:B0-----:R-:W-:-:S05]  /*0340*/  VIADD R2, R2, 0x4 ;  /* 0x0000000402027836 */ /* 0x001fca0000000000 */
[----:B------:R-:W-:Y:S05]  /*0350*/  @P0 BRA `(.L_x_4) ;  /* 0xfffffffc00c80947 */ /* 0x000fea000383ffff */
[----:B------:R-:W-:Y:S01]  /*0360*/  LOP3.LUT P0, R6, R13, 0x1f, RZ, 0xc0, !PT ;  /* 0x0000001f0d067812 */ /* 0x000fe2000780c0ff */
[----:B------:R-:W-:Y:S01]  /*0370*/  IMAD R11, R4, -0x4, R1 ;  /* 0xfffffffc040b7824 */ /* 0x000fe200078e0201 */
[----:B------:R0:W-:Y:S04]  /*0380*/  STL [R1+0x18], R0 ;  /* 0x0000180001007387 */ /* 0x0001e80000100800 */
[----:B------:R-:W2:Y:S04]  /*0390*/  LDL R2, [R11+0x18] ;  /* 0x000018000b027983 */ /* 0x000ea80000100800 */
[----:B------:R-:W3:Y:S04]  /*03a0*/  LDL R3, [R11+0x14] ;  /* 0x000014000b037983 */ /* 0x000ee80000100800 */
[----:B------:R-:W4:Y:S01]  /*03b0*/  @P0 LDL R7, [R11+0x10] ;  /* 0x000010000b070983 */ /* 0x000f220000100800 */
[----:B------:R-:W-:Y:S01]  /*03c0*/  @P0 IADD3 R4, -R6, 0x20, RZ ;  /* 0x0000002006040810 */ /* 0x000fe20007ffe1ff */
[----:B------:R-:W-:Y:S01]  /*03d0*/  UMOV UR6, 0x54442d19 ;  /* 0x54442d1900067882 */ /* 0x000fe20000000000 */
[----:B------:R-:W-:Y:S01]  /*03e0*/  UMOV UR7, 0x3bf921fb ;  /* 0x3bf921fb00077882 */ /* 0x000fe20000000000 */
[----:B--2---:R-:W-:-:S02]  /*03f0*/  @P0 SHF.L.U32 R5, R2, R6, RZ ;  /* 0x0000000602050219 */ /* 0x004fc400000006ff */
[----:B---3--:R-:W-:Y:S02]  /*0400*/  @P0 SHF.L.U32 R6, R3, R6, RZ ;  /* 0x0000000603060219 */ /* 0x008fe400000006ff */
[-C--:B----4-:R-:W-:Y:S02]  /*0410*/  @P0 SHF.R.U32.HI R7, RZ, R4.reuse, R7 ;  /* 0x00000004ff070219 */ /* 0x090fe40000011607 */
[----:B------:R-:W-:-:S03]  /*0420*/  @P0 SHF.R.U32.HI R4, RZ, R4, R3 ;  /* 0x00000004ff040219 */ /* 0x000fc60000011603 */
[----:B------:R-:W-:Y:S02]  /*0430*/  @P0 IMAD.IADD R3, R6, 0x1, R7 ;  /* 0x0000000106030824 */ /* 0x000fe400078e0207 */
[----:B------:R-:W-:-:S05]  /*0440*/  @P0 IMAD.IADD R2, R5, 0x1, R4 ;  /* 0x0000000105020824 */ /* 0x000fca00078e0204 */
[C---:B------:R-:W-:Y:S02]  /*0450*/  SHF.L.W.U32.HI R10, R3.reuse, 0x2, R2 ;  /* 0x00000002030a7819 */ /* 0x040fe40000010e02 */
[----:B------:R-:W-:Y:S02]  /*0460*/  SHF.L.U32 R3, R3, 0x2, RZ ;  /* 0x0000000203037819 */ /* 0x000fe400000006ff */
[----:B0-----:R-:W-:-:S04]  /*0470*/  SHF.R.S32.HI R0, RZ, 0x1f, R10 ;  /* 0x0000001fff007819 */ /* 0x001fc8000001140a */
[C---:B------:R-:W-:Y:S02]  /*0480*/  LOP3.LUT R6, R0.reuse, R3, RZ, 0x3c, !PT ;  /* 0x0000000300067212 */ /* 0x040fe400078e3cff */
[----:B------:R-:W-:-:S04]  /*0490*/  LOP3.LUT R7, R0, R10, RZ, 0x3c, !PT ;  /* 0x0000000a00077212 */ /* 0x000fc800078e3cff */
[----:B------:R-:W0:Y:S01]  /*04a0*/  I2F.F64.S64 R4, R6 ;  /* 0x0000000600047312 */ /* 0x000e220000301c00 */
[----:B------:R-:W-:Y:S02]  /*04b0*/  ISETP.GE.AND P0, PT, R9, RZ, PT ;  /* 0x000000ff0900720c */ /* 0x000fe40003f06270 */
[----:B------:R-:W-:Y:S01]  /*04c0*/  SHF.R.U32.HI R0, RZ, 0x1e, R2 ;  /* 0x0000001eff007819 */ /* 0x000fe20000011602 */
[----:B0-----:R-:W-:-:S03]  /*04d0*/  DMUL R4, R4, UR6 ;  /* 0x0000000604047c28 */ /* 0x001fc60008000000 */
[C---:B------:R-:W-:Y:S02]  /*04e0*/  LEA.HI R0, R10.reuse, R0, RZ, 0x1 ;  /* 0x000000000a007211 */ /* 0x040fe400078f08ff */
[----:B------:R-:W-:-:S05]  /*04f0*/  LOP3.LUT R9, R10, R9, RZ, 0x3c, !PT ;  /* 0x000000090a097212 */ /* 0x000fca00078e3cff */
[----:B------:R-:W0:Y:S01]  /*0500*/  F2F.F32.F64 R4, R4 ;  /* 0x0000000400047310 */ /* 0x000e220000301000 */
[----:B------:R-:W-:Y:S01]  /*0510*/  IMAD.MOV R2, RZ, RZ, -R0 ;  /* 0x000000ffff027224 */ /* 0x000fe200078e0a00 */
[----:B------:R-:W-:-:S03]  /*0520*/  ISETP.GE.AND P2, PT, R9, RZ, PT ;  /* 0x000000ff0900720c */ /* 0x000fc60003f46270 */
[----:B------:R-:W-:Y:S01]  /*0530*/  @!P0 IMAD.MOV.U32 R0, RZ, RZ, R2 ;  /* 0x000000ffff008224 */ /* 0x000fe200078e0002 */
[----:B0-----:R-:W-:-:S09]  /*0540*/  FSEL R2, -R4, R4, !P2 ;  /* 0x0000000404027208 */ /* 0x001fd20005000100 */
.L_x_3:
[----:B------:R-:W-:Y:S05]  /*0550*/  BSYNC B0 ;  /* 0x0000000000007941 */ /* 0x000fea0003800000 */
.L_x_2:
[----:B------:R-:W-:Y:S01]  /*0560*/  LOP3.LUT R3, R0, 0x1, RZ, 0xc0, !PT ;  /* 0x0000000100037812 */ /* 0x000fe200078ec0ff */
[----:B------:R-:W-:Y:S01]  /*0570*/  FMUL.FTZ R7, R2, R2 ;  /* 0x0000000202077220 */ /* 0x000fe20000410000 */
[----:B------:R-:W-:Y:S01]  /*0580*/  IMAD.MOV.U32 R4, RZ, RZ, 0x3c0885e4 ;  /* 0x3c0885e4ff047424 */ /* 0x000fe200078e00ff */
[----:B------:R-:W-:Y:S01]  /*0590*/  LOP3.LUT P0, RZ, R0, 0x2, RZ, 0xc0, !PT ;  /* 0x0000000200ff7812 */ /* 0x000fe2000780c0ff */
[----:B------:R-:W-:Y:S01]  /*05a0*/  IMAD.MOV.U32 R5, RZ, RZ, -0x41d55558 ;  /* 0xbe2aaaa8ff057424 */ /* 0x000fe200078e00ff */
[----:B------:R-:W-:Y:S01]  /*05b0*/  ISETP.NE.U32.AND P2, PT, R3, 0x1, PT ;  /* 0x000000010300780c */ /* 0x000fe20003f45070 */
[----:B------:R-:W-:Y:S01]  /*05c0*/  IMAD.MOV.U32 R3, RZ, RZ, -0x46b2bead ;  /* 0xb94d4153ff037424 */ /* 0x000fe200078e00ff */
[----:B------:R-:W-:Y:S02]  /*05d0*/  ULDC.64 UR6, c[0x0][0x218] ;  /* 0x0000860000067ab9 */ /* 0x000fe40000000a00 */
[----:B------:R-:W-:-:S05]  /*05e0*/  FSEL R0, R2, 1, P2 ;  /* 0x3f80000002007808 */ /* 0x000fca0001000000 */
[----:B------:R-:W-:-:S04]  /*05f0*/  FFMA.FTZ R9, R7, R0, RZ ;  /* 0x0000000007097223 */ /* 0x000fc800000100ff */
[----:B------:R-:W-:Y:S01]  /*0600*/  @!P2 MOV R6, 0x37cbac00 ;  /* 0x37cbac000006a802 */ /* 0x000fe20000000f00 */
[----:B------:R-:W-:Y:S02]  /*0610*/  @!P2 IMAD.MOV.U32 R4, RZ, RZ, 0x3d2aaabb ;  /* 0x3d2aaabbff04a424 */ /* 0x000fe400078e00ff */
[----:B------:R-:W-:Y:S02]  /*0620*/  @!P2 IMAD.MOV.U32 R5, RZ, RZ, -0x41000001 ;  /* 0xbeffffffff05a424 */ /* 0x000fe400078e00ff */
[----:B------:R-:W-:Y:S01]  /*0630*/  @!P2 FFMA.FTZ R3, R7, R6, -0.0013887860113754868507 ;  /* 0xbab607ed0703a423 */ /* 0x000fe20000010006 */
[----:B------:R-:W-:-:S03]  /*0640*/  LEA R2, P2, R8, UR6, 0x2 ;  /* 0x0000000608027c11 */ /* 0x000fc6000f8410ff */
[----:B------:R-:W-:Y:S01]  /*0650*/  FFMA.FTZ R4, R7, R3, R4 ;  /* 0x0000000307047223 */ /* 0x000fe20000010004 */
[----:B------:R-:W-:-:S03]  /*0660*/  SHF.R.S32.HI R3, RZ, 0x1f, R8 ;  /* 0x0000001fff037819 */ /* 0x000fc60000011408 */
[----:B------:R-:W-:Y:S01]  /*0670*/  FFMA.FTZ R5, R7, R4, R5 ;  /* 0x0000000407057223 */ /* 0x000fe20000010005 */
[----:B------:R-:W-:-:S03]  /*0680*/  LEA.HI.X R3, R8, UR7, R3, 0x2, P2 ;  /* 0x0000000708037c11 */ /* 0x000fc600090f1403 */
[----:B------:R-:W-:-:S04]  /*0690*/  FFMA.FTZ R0, R9, R5, R0 ;  /* 0x0000000509007223 */ /* 0x000fc80000010000 */
[----:B------:R-:W-:Y:S01]  /*06a0*/  @P0 FFMA.FTZ R0, R0, -1, RZ ;  /* 0xbf80000000000823 */ /* 0x000fe200000100ff */
[----:B------:R-:W-:Y:S06]  /*06b0*/  @P1 EXIT ;  /* 0x000000000000194d */ /* 0x000fec0003800000 */
[----:B------:R-:W-:Y:S01]  /*06c0*/  STG.E desc[UR4][R2.64], R0 ;  /* 0x0000000002007986 */ /* 0x000fe2000c101904 */
[----:B------:R-:W-:Y:S05]  /*06d0*/  EXIT ;  /* 0x000000000000794d */ /* 0x000fea0003800000 */
.L_x_5:
[----:B------:R-:W-:-:S00]  /*06e0*/  BRA `(.L_x_5) ;  /* 0xfffffffc00fc7947 */ /* 0x000fc0000383ffff */
[----:B------:R-:W-:-:S00]  /*06f0*/  NOP ;  /* 0x0000000000007918 */ /* 0x000fc00000000000 */
        /* <DEDUP_REMOVED lines=8> */
.L_x_6:


//--------------------- .nv.global.init           --------------------------
	.section	.nv.global.init,"aw",@progbits
	.align	4
.nv.global.init:
	.type		__cudart_i2opi_f,@object
	.size		__cudart_i2opi_f,(_$_str - __cudart_i2opi_f)
__cudart_i2opi_f:
        /*0000*/ 	.byte	0x41, 0x90, 0x43, 0x3c, 0x99, 0x95, 0x62, 0xdb, 0xc0, 0xdd, 0x34, 0xf5, 0xd1, 0x57, 0x27, 0xfc
        /*0010*/ 	.byte	0x29, 0x15, 0x44, 0x4e, 0x6e, 0x83, 0xf9, 0xa2
	.type		_$_str,@object
	.size		_$_str,(.L_0 - _$_str)
_$_str:
        /*0018*/ 	.byte	0x5f, 0x5f, 0x43, 0x55, 0x44, 0x41, 0x5f, 0x46, 0x54, 0x5a, 0x00
.L_0:


//--------------------- .nv.constant0.triton_poi_fused_sin_0 --------------------------
	.section	.nv.constant0.triton_poi_fused_sin_0,"a",@progbits
	.sectionflags	@""
	.align	4
.nv.constant0.triton_poi_fused_sin_0:
	.zero		548
